//
// Generated by NVIDIA NVVM Compiler
//
// Compiler Build ID: CL-36424714
// Cuda compilation tools, release 13.0, V13.0.88
// Based on NVVM 20.0.0
//

.version 9.0
.target sm_100
.address_size 64

	// .globl	_Z13matMultKernelPfS_S_i
// _ZZ13matMultKernelPfS_S_iE3Mds has been demoted
// _ZZ13matMultKernelPfS_S_iE3Nds has been demoted

.visible .entry _Z13matMultKernelPfS_S_i(
	.param .u64 .ptr .align 1 _Z13matMultKernelPfS_S_i_param_0,
	.param .u64 .ptr .align 1 _Z13matMultKernelPfS_S_i_param_1,
	.param .u64 .ptr .align 1 _Z13matMultKernelPfS_S_i_param_2,
	.param .u32 _Z13matMultKernelPfS_S_i_param_3
)
{
	.reg .pred 	%p<3>;
	.reg .b32 	%r<37>;
	.reg .b32 	%f<177>;
	.reg .b64 	%rd<13>;
	// demoted variable
	.shared .align 4 .b8 _ZZ13matMultKernelPfS_S_iE3Mds[12544];
	// demoted variable
	.shared .align 4 .b8 _ZZ13matMultKernelPfS_S_iE3Nds[12544];
	ld.param.u64 	%rd3, [_Z13matMultKernelPfS_S_i_param_0];
	ld.param.u64 	%rd4, [_Z13matMultKernelPfS_S_i_param_1];
	ld.param.u64 	%rd5, [_Z13matMultKernelPfS_S_i_param_2];
	ld.param.u32 	%r19, [_Z13matMultKernelPfS_S_i_param_3];
	mov.u32 	%r20, %ctaid.x;
	mov.u32 	%r21, %ctaid.y;
	mov.u32 	%r1, %tid.x;
	mov.u32 	%r2, %tid.y;
	mad.lo.s32 	%r3, %r21, 56, %r2;
	mul.lo.s32 	%r4, %r20, 56;
	setp.lt.s32 	%p1, %r19, 56;
	mov.f32 	%f176, 0f00000000;
	@%p1 bra 	$L__BB0_3;
	mul.lo.s32 	%r22, %r2, 224;
	mov.u32 	%r23, _ZZ13matMultKernelPfS_S_iE3Mds;
	add.s32 	%r5, %r23, %r22;
	shl.b32 	%r24, %r1, 2;
	add.s32 	%r6, %r5, %r24;
	mov.u32 	%r25, _ZZ13matMultKernelPfS_S_iE3Nds;
	add.s32 	%r8, %r25, %r24;
	add.s32 	%r7, %r8, %r22;
	mul.hi.s32 	%r26, %r19, -1840700269;
	add.s32 	%r27, %r26, %r19;
	shr.u32 	%r28, %r27, 31;
	shr.s32 	%r29, %r27, 5;
	add.s32 	%r30, %r29, %r28;
	neg.s32 	%r36, %r30;
	mad.lo.s32 	%r35, %r19, %r3, %r1;
	mad.lo.s32 	%r31, %r2, %r19, %r1;
	add.s32 	%r34, %r31, %r4;
	mul.lo.s32 	%r12, %r19, 56;
	cvta.to.global.u64 	%rd1, %rd3;
	cvta.to.global.u64 	%rd2, %rd4;
	mov.f32 	%f176, 0f00000000;
$L__BB0_2:
	mul.wide.s32 	%rd6, %r35, 4;
	add.s64 	%rd7, %rd1, %rd6;
	ld.global.f32 	%f6, [%rd7];
	st.shared.f32 	[%r6], %f6;
	mul.wide.u32 	%rd8, %r34, 4;
	add.s64 	%rd9, %rd2, %rd8;
	ld.global.f32 	%f7, [%rd9];
	st.shared.f32 	[%r7], %f7;
	bar.sync 	0;
	ld.shared.f32 	%f8, [%r5];
	ld.shared.f32 	%f9, [%r8];
	fma.rn.f32 	%f10, %f8, %f9, %f176;
	ld.shared.f32 	%f11, [%r5+4];
	ld.shared.f32 	%f12, [%r8+224];
	fma.rn.f32 	%f13, %f11, %f12, %f10;
	ld.shared.f32 	%f14, [%r5+8];
	ld.shared.f32 	%f15, [%r8+448];
	fma.rn.f32 	%f16, %f14, %f15, %f13;
	ld.shared.f32 	%f17, [%r5+12];
	ld.shared.f32 	%f18, [%r8+672];
	fma.rn.f32 	%f19, %f17, %f18, %f16;
	ld.shared.f32 	%f20, [%r5+16];
	ld.shared.f32 	%f21, [%r8+896];
	fma.rn.f32 	%f22, %f20, %f21, %f19;
	ld.shared.f32 	%f23, [%r5+20];
	ld.shared.f32 	%f24, [%r8+1120];
	fma.rn.f32 	%f25, %f23, %f24, %f22;
	ld.shared.f32 	%f26, [%r5+24];
	ld.shared.f32 	%f27, [%r8+1344];
	fma.rn.f32 	%f28, %f26, %f27, %f25;
	ld.shared.f32 	%f29, [%r5+28];
	ld.shared.f32 	%f30, [%r8+1568];
	fma.rn.f32 	%f31, %f29, %f30, %f28;
	ld.shared.f32 	%f32, [%r5+32];
	ld.shared.f32 	%f33, [%r8+1792];
	fma.rn.f32 	%f34, %f32, %f33, %f31;
	ld.shared.f32 	%f35, [%r5+36];
	ld.shared.f32 	%f36, [%r8+2016];
	fma.rn.f32 	%f37, %f35, %f36, %f34;
	ld.shared.f32 	%f38, [%r5+40];
	ld.shared.f32 	%f39, [%r8+2240];
	fma.rn.f32 	%f40, %f38, %f39, %f37;
	ld.shared.f32 	%f41, [%r5+44];
	ld.shared.f32 	%f42, [%r8+2464];
	fma.rn.f32 	%f43, %f41, %f42, %f40;
	ld.shared.f32 	%f44, [%r5+48];
	ld.shared.f32 	%f45, [%r8+2688];
	fma.rn.f32 	%f46, %f44, %f45, %f43;
	ld.shared.f32 	%f47, [%r5+52];
	ld.shared.f32 	%f48, [%r8+2912];
	fma.rn.f32 	%f49, %f47, %f48, %f46;
	ld.shared.f32 	%f50, [%r5+56];
	ld.shared.f32 	%f51, [%r8+3136];
	fma.rn.f32 	%f52, %f50, %f51, %f49;
	ld.shared.f32 	%f53, [%r5+60];
	ld.shared.f32 	%f54, [%r8+3360];
	fma.rn.f32 	%f55, %f53, %f54, %f52;
	ld.shared.f32 	%f56, [%r5+64];
	ld.shared.f32 	%f57, [%r8+3584];
	fma.rn.f32 	%f58, %f56, %f57, %f55;
	ld.shared.f32 	%f59, [%r5+68];
	ld.shared.f32 	%f60, [%r8+3808];
	fma.rn.f32 	%f61, %f59, %f60, %f58;
	ld.shared.f32 	%f62, [%r5+72];
	ld.shared.f32 	%f63, [%r8+4032];
	fma.rn.f32 	%f64, %f62, %f63, %f61;
	ld.shared.f32 	%f65, [%r5+76];
	ld.shared.f32 	%f66, [%r8+4256];
	fma.rn.f32 	%f67, %f65, %f66, %f64;
	ld.shared.f32 	%f68, [%r5+80];
	ld.shared.f32 	%f69, [%r8+4480];
	fma.rn.f32 	%f70, %f68, %f69, %f67;
	ld.shared.f32 	%f71, [%r5+84];
	ld.shared.f32 	%f72, [%r8+4704];
	fma.rn.f32 	%f73, %f71, %f72, %f70;
	ld.shared.f32 	%f74, [%r5+88];
	ld.shared.f32 	%f75, [%r8+4928];
	fma.rn.f32 	%f76, %f74, %f75, %f73;
	ld.shared.f32 	%f77, [%r5+92];
	ld.shared.f32 	%f78, [%r8+5152];
	fma.rn.f32 	%f79, %f77, %f78, %f76;
	ld.shared.f32 	%f80, [%r5+96];
	ld.shared.f32 	%f81, [%r8+5376];
	fma.rn.f32 	%f82, %f80, %f81, %f79;
	ld.shared.f32 	%f83, [%r5+100];
	ld.shared.f32 	%f84, [%r8+5600];
	fma.rn.f32 	%f85, %f83, %f84, %f82;
	ld.shared.f32 	%f86, [%r5+104];
	ld.shared.f32 	%f87, [%r8+5824];
	fma.rn.f32 	%f88, %f86, %f87, %f85;
	ld.shared.f32 	%f89, [%r5+108];
	ld.shared.f32 	%f90, [%r8+6048];
	fma.rn.f32 	%f91, %f89, %f90, %f88;
	ld.shared.f32 	%f92, [%r5+112];
	ld.shared.f32 	%f93, [%r8+6272];
	fma.rn.f32 	%f94, %f92, %f93, %f91;
	ld.shared.f32 	%f95, [%r5+116];
	ld.shared.f32 	%f96, [%r8+6496];
	fma.rn.f32 	%f97, %f95, %f96, %f94;
	ld.shared.f32 	%f98, [%r5+120];
	ld.shared.f32 	%f99, [%r8+6720];
	fma.rn.f32 	%f100, %f98, %f99, %f97;
	ld.shared.f32 	%f101, [%r5+124];
	ld.shared.f32 	%f102, [%r8+6944];
	fma.rn.f32 	%f103, %f101, %f102, %f100;
	ld.shared.f32 	%f104, [%r5+128];
	ld.shared.f32 	%f105, [%r8+7168];
	fma.rn.f32 	%f106, %f104, %f105, %f103;
	ld.shared.f32 	%f107, [%r5+132];
	ld.shared.f32 	%f108, [%r8+7392];
	fma.rn.f32 	%f109, %f107, %f108, %f106;
	ld.shared.f32 	%f110, [%r5+136];
	ld.shared.f32 	%f111, [%r8+7616];
	fma.rn.f32 	%f112, %f110, %f111, %f109;
	ld.shared.f32 	%f113, [%r5+140];
	ld.shared.f32 	%f114, [%r8+7840];
	fma.rn.f32 	%f115, %f113, %f114, %f112;
	ld.shared.f32 	%f116, [%r5+144];
	ld.shared.f32 	%f117, [%r8+8064];
	fma.rn.f32 	%f118, %f116, %f117, %f115;
	ld.shared.f32 	%f119, [%r5+148];
	ld.shared.f32 	%f120, [%r8+8288];
	fma.rn.f32 	%f121, %f119, %f120, %f118;
	ld.shared.f32 	%f122, [%r5+152];
	ld.shared.f32 	%f123, [%r8+8512];
	fma.rn.f32 	%f124, %f122, %f123, %f121;
	ld.shared.f32 	%f125, [%r5+156];
	ld.shared.f32 	%f126, [%r8+8736];
	fma.rn.f32 	%f127, %f125, %f126, %f124;
	ld.shared.f32 	%f128, [%r5+160];
	ld.shared.f32 	%f129, [%r8+8960];
	fma.rn.f32 	%f130, %f128, %f129, %f127;
	ld.shared.f32 	%f131, [%r5+164];
	ld.shared.f32 	%f132, [%r8+9184];
	fma.rn.f32 	%f133, %f131, %f132, %f130;
	ld.shared.f32 	%f134, [%r5+168];
	ld.shared.f32 	%f135, [%r8+9408];
	fma.rn.f32 	%f136, %f134, %f135, %f133;
	ld.shared.f32 	%f137, [%r5+172];
	ld.shared.f32 	%f138, [%r8+9632];
	fma.rn.f32 	%f139, %f137, %f138, %f136;
	ld.shared.f32 	%f140, [%r5+176];
	ld.shared.f32 	%f141, [%r8+9856];
	fma.rn.f32 	%f142, %f140, %f141, %f139;
	ld.shared.f32 	%f143, [%r5+180];
	ld.shared.f32 	%f144, [%r8+10080];
	fma.rn.f32 	%f145, %f143, %f144, %f142;
	ld.shared.f32 	%f146, [%r5+184];
	ld.shared.f32 	%f147, [%r8+10304];
	fma.rn.f32 	%f148, %f146, %f147, %f145;
	ld.shared.f32 	%f149, [%r5+188];
	ld.shared.f32 	%f150, [%r8+10528];
	fma.rn.f32 	%f151, %f149, %f150, %f148;
	ld.shared.f32 	%f152, [%r5+192];
	ld.shared.f32 	%f153, [%r8+10752];
	fma.rn.f32 	%f154, %f152, %f153, %f151;
	ld.shared.f32 	%f155, [%r5+196];
	ld.shared.f32 	%f156, [%r8+10976];
	fma.rn.f32 	%f157, %f155, %f156, %f154;
	ld.shared.f32 	%f158, [%r5+200];
	ld.shared.f32 	%f159, [%r8+11200];
	fma.rn.f32 	%f160, %f158, %f159, %f157;
	ld.shared.f32 	%f161, [%r5+204];
	ld.shared.f32 	%f162, [%r8+11424];
	fma.rn.f32 	%f163, %f161, %f162, %f160;
	ld.shared.f32 	%f164, [%r5+208];
	ld.shared.f32 	%f165, [%r8+11648];
	fma.rn.f32 	%f166, %f164, %f165, %f163;
	ld.shared.f32 	%f167, [%r5+212];
	ld.shared.f32 	%f168, [%r8+11872];
	fma.rn.f32 	%f169, %f167, %f168, %f166;
	ld.shared.f32 	%f170, [%r5+216];
	ld.shared.f32 	%f171, [%r8+12096];
	fma.rn.f32 	%f172, %f170, %f171, %f169;
	ld.shared.f32 	%f173, [%r5+220];
	ld.shared.f32 	%f174, [%r8+12320];
	fma.rn.f32 	%f176, %f173, %f174, %f172;
	bar.sync 	0;
	add.s32 	%r36, %r36, 1;
	setp.ne.s32 	%p2, %r36, 0;
	add.s32 	%r35, %r35, 56;
	add.s32 	%r34, %r34, %r12;
	@%p2 bra 	$L__BB0_2;
$L__BB0_3:
	cvta.to.global.u64 	%rd10, %rd5;
	add.s32 	%r32, %r4, %r1;
	mad.lo.s32 	%r33, %r19, %r3, %r32;
	mul.wide.s32 	%rd11, %r33, 4;
	add.s64 	%rd12, %rd10, %rd11;
	st.global.f32 	[%rd12], %f176;
	ret;

}


// ===== COMPILED SASS (sm_100) =====

	.target	sm_100

	.elftype	@"ET_EXEC"


//--------------------- .note.nv.tkinfo           --------------------------
	.section	.note.nv.tkinfo,"",@"SHT_NOTE"
	.sectionflags	@"SHF_NOTE_NV_TKINFO"
	.tkinfo
        /*0018*/ 	.word	0x00000002
        /*0030*/ 	.string	""
        /*0030*/ 	.string	"ptxas"
        /*0030*/ 	.string	"Cuda compilation tools, release 13.0, V13.0.88"
        /*0030*/ 	.string	"Build cuda_13.0.r13.0/compiler.36424714_0"
        /*0030*/ 	.string	"-arch sm_100 -m 64 "



//--------------------- .note.nv.cuinfo           --------------------------
	.section	.note.nv.cuinfo,"",@"SHT_NOTE"
	.sectionflags	@"SHF_NOTE_NV_CUINFO"
        /*0018*/ 	.short	0x0002
        /*001a*/ 	.short	0x0064
        /*001c*/ 	.short	0x0082
	.zero		2


//--------------------- .nv.info                  --------------------------
	.section	.nv.info,"",@"SHT_CUDA_INFO"
	.align	4


	//----- nvinfo : EIATTR_REGCOUNT
	.align		4
        /*0000*/ 	.byte	0x04, 0x2f
        /*0002*/ 	.short	(.L_1 - .L_0)
	.align		4
.L_0:
        /*0004*/ 	.word	index@(_Z13matMultKernelPfS_S_i)
        /*0008*/ 	.word	0x00000020


	//----- nvinfo : EIATTR_FRAME_SIZE
	.align		4
.L_1:
        /*000c*/ 	.byte	0x04, 0x11
        /*000e*/ 	.short	(.L_3 - .L_2)
	.align		4
.L_2:
        /*0010*/ 	.word	index@(_Z13matMultKernelPfS_S_i)
        /*0014*/ 	.word	0x00000000


	//----- nvinfo : EIATTR_MIN_STACK_SIZE
	.align		4
.L_3:
        /*0018*/ 	.byte	0x04, 0x12
        /*001a*/ 	.short	(.L_5 - .L_4)
	.align		4
.L_4:
        /*001c*/ 	.word	index@(_Z13matMultKernelPfS_S_i)
        /*0020*/ 	.word	0x00000000
.L_5:


//--------------------- .nv.compat                --------------------------
	.section	.nv.compat,"",@"SHT_CUDA_COMPAT_INFO"
	.align	4
        /*0000*/ 	.byte	0x02, 0x09, 0x00, 0x00, 0x02, 0x02, 0x01, 0x00, 0x02, 0x05, 0x05, 0x00, 0x03, 0x07, 0x01, 0x01
        /*0010*/ 	.byte	0x02, 0x03, 0x00, 0x00, 0x02, 0x06, 0x01, 0x00, 0x04, 0x0b, 0x08, 0x00, 0x09, 0x00, 0x00, 0x00
        /*0020*/ 	.byte	0x00, 0x00, 0x00, 0x00


//--------------------- .nv.info._Z13matMultKernelPfS_S_i --------------------------
	.section	.nv.info._Z13matMultKernelPfS_S_i,"",@"SHT_CUDA_INFO"
	.sectionflags	@""
	.align	4


	//----- nvinfo : EIATTR_CUDA_API_VERSION
	.align		4
        /*0000*/ 	.byte	0x04, 0x37
        /*0002*/ 	.short	(.L_7 - .L_6)
.L_6:
        /*0004*/ 	.word	0x00000082


	//----- nvinfo : EIATTR_KPARAM_INFO
	.align		4
.L_7:
        /*0008*/ 	.byte	0x04, 0x17
        /*000a*/ 	.short	(.L_9 - .L_8)
.L_8:
        /*000c*/ 	.word	0x00000000
        /*0010*/ 	.short	0x0003
        /*0012*/ 	.short	0x0018
        /*0014*/ 	.byte	0x00, 0xf0, 0x11, 0x00


	//----- nvinfo : EIATTR_KPARAM_INFO
	.align		4
.L_9:
        /*0018*/ 	.byte	0x04, 0x17
        /*001a*/ 	.short	(.L_11 - .L_10)
.L_10:
        /*001c*/ 	.word	0x00000000
        /*0020*/ 	.short	0x0002
        /*0022*/ 	.short	0x0010
        /*0024*/ 	.byte	0x00, 0xf5, 0x21, 0x00


	//----- nvinfo : EIATTR_KPARAM_INFO
	.align		4
.L_11:
        /*0028*/ 	.byte	0x04, 0x17
        /*002a*/ 	.short	(.L_13 - .L_12)
.L_12:
        /*002c*/ 	.word	0x00000000
        /*0030*/ 	.short	0x0001
        /*0032*/ 	.short	0x0008
        /*0034*/ 	.byte	0x00, 0xf5, 0x21, 0x00


	//----- nvinfo : EIATTR_KPARAM_INFO
	.align		4
.L_13:
        /*0038*/ 	.byte	0x04, 0x17
        /*003a*/ 	.short	(.L_15 - .L_14)
.L_14:
        /*003c*/ 	.word	0x00000000
        /*0040*/ 	.short	0x0000
        /*0042*/ 	.short	0x0000
        /*0044*/ 	.byte	0x00, 0xf5, 0x21, 0x00


	//----- nvinfo : EIATTR_SPARSE_MMA_MASK
	.align		4
.L_15:
        /*0048*/ 	.byte	0x03, 0x50
        /*004a*/ 	.short	0x0000


	//----- nvinfo : EIATTR_MAXREG_COUNT
	.align		4
        /*004c*/ 	.byte	0x03, 0x1b
        /*004e*/ 	.short	0x00ff


	//----- nvinfo : EIATTR_NUM_BARRIERS
	.align		4
        /*0050*/ 	.byte	0x02, 0x4c
        /*0052*/ 	.byte	0x01
	.zero		1


	//----- nvinfo : EIATTR_MERCURY_ISA_VERSION
	.align		4
        /*0054*/ 	.byte	0x03, 0x5f
        /*0056*/ 	.short	0x0101


	//----- nvinfo : EIATTR_VRC_CTA_INIT_COUNT
	.align		4
        /*0058*/ 	.byte	0x02, 0x4a
	.zero		1
	.zero		1


	//----- nvinfo : EIATTR_EXIT_INSTR_OFFSETS
	.align		4
        /*005c*/ 	.byte	0x04, 0x1c
        /*005e*/ 	.short	(.L_17 - .L_16)


	//   ....[0]....
.L_16:
        /*0060*/ 	.word	0x00000af0


	//----- nvinfo : EIATTR_CBANK_PARAM_SIZE
	.align		4
.L_17:
        /*0064*/ 	.byte	0x03, 0x19
        /*0066*/ 	.short	0x001c


	//----- nvinfo : EIATTR_PARAM_CBANK
	.align		4
        /*0068*/ 	.byte	0x04, 0x0a
        /*006a*/ 	.short	(.L_19 - .L_18)
	.align		4
.L_18:
        /*006c*/ 	.word	index@(.nv.constant0._Z13matMultKernelPfS_S_i)
        /*0070*/ 	.short	0x0380
        /*0072*/ 	.short	0x001c


	//----- nvinfo : EIATTR_SW_WAR
	.align		4
.L_19:
        /*0074*/ 	.byte	0x04, 0x36
        /*0076*/ 	.short	(.L_21 - .L_20)
.L_20:
        /*0078*/ 	.word	0x00000008
.L_21:


//--------------------- .nv.callgraph             --------------------------
	.section	.nv.callgraph,"",@"SHT_CUDA_CALLGRAPH"
	.align	4
	.sectionentsize	8
	.align		4
        /*0000*/ 	.word	0x00000000
	.align		4
        /*0004*/ 	.word	0xffffffff
	.align		4
        /*0008*/ 	.word	0x00000000
	.align		4
        /*000c*/ 	.word	0xfffffffe
	.align		4
        /*0010*/ 	.word	0x00000000
	.align		4
        /*0014*/ 	.word	0xfffffffd
	.align		4
        /*0018*/ 	.word	0x00000000
	.align		4
        /*001c*/ 	.word	0xfffffffc


//--------------------- .text._Z13matMultKernelPfS_S_i --------------------------
	.section	.text._Z13matMultKernelPfS_S_i,"ax",@progbits
	.align	128
        .global         _Z13matMultKernelPfS_S_i
        .type           _Z13matMultKernelPfS_S_i,@function
        .size           _Z13matMultKernelPfS_S_i,(.L_x_3 - _Z13matMultKernelPfS_S_i)
        .other          _Z13matMultKernelPfS_S_i,@"STO_CUDA_ENTRY STV_DEFAULT"
_Z13matMultKernelPfS_S_i:
.text._Z13matMultKernelPfS_S_i:
[----:B------:R-:W-:Y:S01]  /*0000*/  LDC R1, c[0x0][0x37c] ;  /* 0x0000df00ff017b82 */ /* 0x000fe20000000800 */
[----:B------:R-:W0:Y:S07]  /*0010*/  S2R R11, SR_CTAID.Y ;  /* 0x00000000000b7919 */ /* 0x000e2e0000002600 */
[----:B------:R-:W1:Y:S01]  /*0020*/  LDC R17, c[0x0][0x398] ;  /* 0x0000e600ff117b82 */ /* 0x000e620000000800 */
[----:B------:R-:W2:Y:S01]  /*0030*/  LDCU.64 UR4, c[0x0][0x358] ;  /* 0x00006b00ff0477ac */ /* 0x000ea20008000a00 */
[----:B------:R-:W-:Y:S01]  /*0040*/  HFMA2 R15, -RZ, RZ, 0, 0 ;  /* 0x00000000ff0f7431 */ /* 0x000fe200000001ff */
[----:B------:R-:W0:Y:S01]  /*0050*/  S2R R2, SR_TID.Y ;  /* 0x0000000000027919 */ /* 0x000e220000002200 */
[----:B------:R-:W3:Y:S04]  /*0060*/  S2R R10, SR_CTAID.X ;  /* 0x00000000000a7919 */ /* 0x000ee80000002500 */
[----:B------:R-:W4:Y:S01]  /*0070*/  LDC.64 R22, c[0x0][0x390] ;  /* 0x0000e400ff167b82 */ /* 0x000f220000000a00 */
[----:B------:R-:W3:Y:S01]  /*0080*/  S2R R9, SR_TID.X ;  /* 0x0000000000097919 */ /* 0x000ee20000002100 */
[----:B-1----:R-:W-:Y:S01]  /*0090*/  ISETP.GE.AND P0, PT, R17, 0x38, PT ;  /* 0x000000381100780c */ /* 0x002fe20003f06270 */
[----:B0-----:R-:W-:-:S02]  /*00a0*/  IMAD R11, R11, 0x38, R2 ;  /* 0x000000380b0b7824 */ /* 0x001fc400078e0202 */
[----:B---3--:R-:W-:-:S04]  /*00b0*/  IMAD R0, R10, 0x38, R9 ;  /* 0x000000380a007824 */ /* 0x008fc800078e0209 */
[----:B------:R-:W-:-:S04]  /*00c0*/  IMAD R3, R11, R17, R0 ;  /* 0x000000110b037224 */ /* 0x000fc800078e0200 */
[----:B----4-:R-:W-:Y:S02]  /*00d0*/  IMAD.WIDE R22, R3, 0x4, R22 ;  /* 0x0000000403167825 */ /* 0x010fe400078e0216 */
[----:B--2---:R-:W-:Y:S05]  /*00e0*/  @!P0 BRA `(.L_x_0) ;  /* 0x00000008007c8947 */ /* 0x004fea0003800000 */
[----:B------:R-:W0:Y:S01]  /*00f0*/  S2R R8, SR_CgaCtaId ;  /* 0x0000000000087919 */ /* 0x000e220000008800 */
[----:B------:R-:W1:Y:S01]  /*0100*/  LDC.64 R20, c[0x0][0x380] ;  /* 0x0000e000ff147b82 */ /* 0x000e620000000a00 */
[----:B------:R-:W-:Y:S01]  /*0110*/  MOV R16, RZ ;  /* 0x000000ff00107202 */ /* 0x000fe20000000f00 */
[----:B------:R-:W-:Y:S01]  /*0120*/  IMAD R6, R2, R17, R9 ;  /* 0x0000001102067224 */ /* 0x000fe200078e0209 */
[----:B------:R-:W-:Y:S02]  /*0130*/  MOV R0, 0x400 ;  /* 0x0000040000007802 */ /* 0x000fe40000000f00 */
[----:B------:R-:W-:Y:S01]  /*0140*/  MOV R15, RZ ;  /* 0x000000ff000f7202 */ /* 0x000fe20000000f00 */
[----:B------:R-:W-:Y:S01]  /*0150*/  IMAD.HI R4, R17, -0x6db6db6d, R16 ;  /* 0x9249249311047827 */ /* 0x000fe200078e0210 */
[----:B------:R-:W-:Y:S01]  /*0160*/  IADD3 R3, PT, PT, R0, 0x3100, RZ ;  /* 0x0000310000037810 */ /* 0x000fe20007ffe0ff */
[----:B------:R-:W2:Y:S03]  /*0170*/  LDC.64 R18, c[0x0][0x388] ;  /* 0x0000e200ff127b82 */ /* 0x000ea60000000a00 */
[----:B------:R-:W-:-:S04]  /*0180*/  SHF.R.U32.HI R5, RZ, 0x1f, R4 ;  /* 0x0000001fff057819 */ /* 0x000fc80000011604 */
[----:B------:R-:W-:-:S04]  /*0190*/  LEA.HI.SX32 R4, R4, R5, 0x1b ;  /* 0x0000000504047211 */ /* 0x000fc800078fdaff */
[----:B------:R-:W-:Y:S02]  /*01a0*/  IADD3 R4, PT, PT, -R4, RZ, RZ ;  /* 0x000000ff04047210 */ /* 0x000fe40007ffe1ff */
[C---:B0-----:R-:W-:Y:S02]  /*01b0*/  LEA R7, R8.reuse, R0, 0x18 ;  /* 0x0000000008077211 */ /* 0x041fe400078ec0ff */
[----:B------:R-:W-:Y:S01]  /*01c0*/  LEA R0, R8, R3, 0x18 ;  /* 0x0000000308007211 */ /* 0x000fe200078ec0ff */
[----:B------:R-:W-:Y:S02]  /*01d0*/  IMAD R3, R10, 0x38, R6 ;  /* 0x000000380a037824 */ /* 0x000fe400078e0206 */
[----:B------:R-:W-:Y:S01]  /*01e0*/  IMAD R7, R2, 0xe0, R7 ;  /* 0x000000e002077824 */ /* 0x000fe200078e0207 */
[----:B------:R-:W-:Y:S01]  /*01f0*/  LEA R5, R9, R0, 0x2 ;  /* 0x0000000009057211 */ /* 0x000fe200078e10ff */
[----:B------:R-:W-:-:S03]  /*0200*/  IMAD R0, R11, R17, R9 ;  /* 0x000000110b007224 */ /* 0x000fc600078e0209 */
[----:B------:R-:W-:Y:S01]  /*0210*/  LEA R6, R9, R7, 0x2 ;  /* 0x0000000709067211 */ /* 0x000fe200078e10ff */
[----:B------:R-:W-:-:S07]  /*0220*/  IMAD R2, R2, 0xe0, R5 ;  /* 0x000000e002027824 */ /* 0x000fce00078e0205 */
.L_x_1:
[----:B-1----:R-:W-:-:S04]  /*0230*/  IMAD.WIDE R26, R0, 0x4, R20 ;  /* 0x00000004001a7825 */ /* 0x002fc800078e0214 */
[----:B--2---:R-:W-:Y:S02]  /*0240*/  IMAD.WIDE.U32 R12, R3, 0x4, R18 ;  /* 0x00000004030c7825 */ /* 0x004fe400078e0012 */
[----:B------:R-:W2:Y:S04]  /*0250*/  LDG.E R27, desc[UR4][R26.64] ;  /* 0x000000041a1b7981 */ /* 0x000ea8000c1e1900 */
[----:B------:R-:W3:Y:S01]  /*0260*/  LDG.E R29, desc[UR4][R12.64] ;  /* 0x000000040c1d7981 */ /* 0x000ee2000c1e1900 */
[----:B------:R-:W-:Y:S01]  /*0270*/  IADD3 R4, PT, PT, R4, 0x1, RZ ;  /* 0x0000000104047810 */ /* 0x000fe20007ffe0ff */
[----:B------:R-:W-:Y:S01]  /*0280*/  IMAD R3, R17, 0x38, R3 ;  /* 0x0000003811037824 */ /* 0x000fe200078e0203 */
[----:B------:R-:W-:Y:S02]  /*0290*/  IADD3 R0, PT, PT, R0, 0x38, RZ ;  /* 0x0000003800007810 */ /* 0x000fe40007ffe0ff */
[----:B------:R-:W-:Y:S01]  /*02a0*/  ISETP.NE.AND P0, PT, R4, RZ, PT ;  /* 0x000000ff0400720c */ /* 0x000fe20003f05270 */
[----:B--2---:R-:W-:Y:S04]  /*02b0*/  STS [R6], R27 ;  /* 0x0000001b06007388 */ /* 0x004fe80000000800 */
[----:B---3--:R-:W-:Y:S01]  /*02c0*/  STS [R2], R29 ;  /* 0x0000001d02007388 */ /* 0x008fe20000000800 */
[----:B------:R-:W-:Y:S06]  /*02d0*/  BAR.SYNC.DEFER_BLOCKING 0x0 ;  /* 0x0000000000007b1d */ /* 0x000fec0000010000 */
[----:B------:R-:W-:Y:S04]  /*02e0*/  LDS R14, [R5] ;  /* 0x00000000050e7984 */ /* 0x000fe80000000800 */
[----:B------:R-:W0:Y:S04]  /*02f0*/  LDS.128 R8, [R7] ;  /* 0x0000000007087984 */ /* 0x000e280000000c00 */
[----:B------:R-:W1:Y:S04]  /*0300*/  LDS R24, [R5+0xe0] ;  /* 0x0000e00005187984 */ /* 0x000e680000000800 */
[----:B------:R-:W2:Y:S04]  /*0310*/  LDS R25, [R5+0x1c0] ;  /* 0x0001c00005197984 */ /* 0x000ea80000000800 */
[----:B------:R-:W-:Y:S01]  /*0320*/  LDS R27, [R5+0x2840] ;  /* 0x00284000051b7984 */ /* 0x000fe20000000800 */
[----:B0-----:R-:W-:-:S03]  /*0330*/  FFMA R14, R8, R14, R15 ;  /* 0x0000000e080e7223 */ /* 0x001fc6000000000f */
[----:B------:R-:W0:Y:S01]  /*0340*/  LDS R8, [R5+0x2a0] ;  /* 0x0002a00005087984 */ /* 0x000e220000000800 */
[----:B-1----:R-:W-:-:S03]  /*0350*/  FFMA R26, R24, R9, R14 ;  /* 0x00000009181a7223 */ /* 0x002fc6000000000e */
[----:B------:R-:W-:Y:S01]  /*0360*/  LDS R9, [R5+0x380] ;  /* 0x0003800005097984 */ /* 0x000fe20000000800 */
[----:B--2---:R-:W-:-:S03]  /*0370*/  FFMA R25, R25, R10, R26 ;  /* 0x0000000a19197223 */ /* 0x004fc6000000001a */
[----:B------:R-:W1:Y:S04]  /*0380*/  LDS.128 R12, [R7+0x10] ;  /* 0x00001000070c7984 */ /* 0x000e680000000c00 */
[----:B------:R-:W2:Y:S01]  /*0390*/  LDS R24, [R5+0x460] ;  /* 0x0004600005187984 */ /* 0x000ea20000000800 */
[----:B0-----:R-:W-:-:S03]  /*03a0*/  FFMA R11, R8, R11, R25 ;  /* 0x0000000b080b7223 */ /* 0x001fc60000000019 */
[----:B------:R-:W0:Y:S01]  /*03b0*/  LDS R25, [R5+0x540] ;  /* 0x0005400005197984 */ /* 0x000e220000000800 */
[----:B-1----:R-:W-:-:S03]  /*03c0*/  FFMA R9, R12, R9, R11 ;  /* 0x000000090c097223 */ /* 0x002fc6000000000b */
[----:B------:R-:W1:Y:S01]  /*03d0*/  LDS R12, [R5+0x620] ;  /* 0x00062000050c7984 */ /* 0x000e620000000800 */
[----:B--2---:R-:W-:-:S03]  /*03e0*/  FFMA R26, R24, R13, R9 ;  /* 0x0000000d181a7223 */ /* 0x004fc60000000009 */
[----:B------:R-:W-:Y:S04]  /*03f0*/  LDS R13, [R5+0x700] ;  /* 0x00070000050d7984 */ /* 0x000fe80000000800 */
[----:B------:R-:W2:Y:S04]  /*0400*/  LDS.128 R8, [R7+0x20] ;  /* 0x0000200007087984 */ /* 0x000ea80000000c00 */
[----:B------:R-:W3:Y:S01]  /*0410*/  LDS R24, [R5+0x7e0] ;  /* 0x0007e00005187984 */ /* 0x000ee20000000800 */
[----:B0-----:R-:W-:-:S04]  /*0420*/  FFMA R25, R25, R14, R26 ;  /* 0x0000000e19197223 */ /* 0x001fc8000000001a */
[----:B-1----:R-:W-:Y:S02]  /*0430*/  FFMA R15, R12, R15, R25 ;  /* 0x0000000f0c0f7223 */ /* 0x002fe40000000019 */
[----:B------:R-:W0:Y:S02]  /*0440*/  LDS R25, [R5+0x8c0] ;  /* 0x0008c00005197984 */ /* 0x000e240000000800 */
[----:B--2---:R-:W-:Y:S02]  /*0450*/  FFMA R13, R8, R13, R15 ;  /* 0x0000000d080d7223 */ /* 0x004fe4000000000f */
[----:B------:R-:W1:Y:S02]  /*0460*/  LDS R8, [R5+0x9a0] ;  /* 0x0009a00005087984 */ /* 0x000e640000000800 */
[----:B---3--:R-:W-:Y:S02]  /*0470*/  FFMA R26, R24, R9, R13 ;  /* 0x00000009181a7223 */ /* 0x008fe4000000000d */
        /* <DEDUP_REMOVED lines=77> */
[----:B------:R-:W-:Y:S02]  /*0950*/  LDS R25, [R5+0x2bc0] ;  /* 0x002bc00005197984 */ /* 0x000fe40000000800 */
[----:B--2---:R-:W-:Y:S02]  /*0960*/  FFMA R9, R12, R9, R11 ;  /* 0x000000090c097223 */ /* 0x004fe4000000000b */
[----:B------:R-:W0:Y:S02]  /*0970*/  LDS R12, [R5+0x2920] ;  /* 0x00292000050c7984 */ /* 0x000e240000000800 */
[----:B---3--:R-:W-:Y:S02]  /*0980*/  FFMA R26, R24, R13, R9 ;  /* 0x0000000d181a7223 */ /* 0x008fe40000000009 */
[----:B------:R-:W-:Y:S02]  /*0990*/  LDS R13, [R5+0x2a00] ;  /* 0x002a0000050d7984 */ /* 0x000fe40000000800 */
[----:B------:R-:W-:-:S02]  /*09a0*/  FFMA R27, R27, R14, R26 ;  /* 0x0000000e1b1b7223 */ /* 0x000fc4000000001a */
[----:B------:R-:W1:Y:S04]  /*09b0*/  LDS.128 R8, [R7+0xc0] ;  /* 0x0000c00007087984 */ /* 0x000e680000000c00 */
[----:B------:R-:W2:Y:S01]  /*09c0*/  LDS R24, [R5+0x2ae0] ;  /* 0x002ae00005187984 */ /* 0x000ea20000000800 */
[----:B0-----:R-:W-:-:S04]  /*09d0*/  FFMA R15, R12, R15, R27 ;  /* 0x0000000f0c0f7223 */ /* 0x001fc8000000001b */
[----:B-1----:R-:W-:Y:S02]  /*09e0*/  FFMA R13, R8, R13, R15 ;  /* 0x0000000d080d7223 */ /* 0x002fe4000000000f */
[----:B------:R-:W0:Y:S02]  /*09f0*/  LDS R8, [R5+0x2ca0] ;  /* 0x002ca00005087984 */ /* 0x000e240000000800 */
[----:B--2---:R-:W-:Y:S02]  /*0a00*/  FFMA R26, R24, R9, R13 ;  /* 0x00000009181a7223 */ /* 0x004fe4000000000d */
[----:B------:R-:W-:Y:S02]  /*0a10*/  LDS R9, [R5+0x2d80] ;  /* 0x002d800005097984 */ /* 0x000fe40000000800 */
[----:B------:R-:W-:Y:S02]  /*0a20*/  FFMA R25, R25, R10, R26 ;  /* 0x0000000a19197223 */ /* 0x000fe4000000001a */
[----:B------:R-:W1:Y:S04]  /*0a30*/  LDS.128 R12, [R7+0xd0] ;  /* 0x0000d000070c7984 */ /* 0x000e680000000c00 */
[----:B------:R-:W2:Y:S04]  /*0a40*/  LDS R24, [R5+0x2e60] ;  /* 0x002e600005187984 */ /* 0x000ea80000000800 */
[----:B------:R-:W3:Y:S04]  /*0a50*/  LDS R26, [R5+0x2f40] ;  /* 0x002f4000051a7984 */ /* 0x000ee80000000800 */
[----:B------:R-:W4:Y:S01]  /*0a60*/  LDS R10, [R5+0x3020] ;  /* 0x00302000050a7984 */ /* 0x000f220000000800 */
[----:B0-----:R-:W-:-:S04]  /*0a70*/  FFMA R11, R8, R11, R25 ;  /* 0x0000000b080b7223 */ /* 0x001fc80000000019 */
[----:B-1----:R-:W-:-:S04]  /*0a80*/  FFMA R9, R12, R9, R11 ;  /* 0x000000090c097223 */ /* 0x002fc8000000000b */
[----:B--2---:R-:W-:-:S04]  /*0a90*/  FFMA R9, R24, R13, R9 ;  /* 0x0000000d18097223 */ /* 0x004fc80000000009 */
[----:B---3--:R-:W-:-:S04]  /*0aa0*/  FFMA R9, R26, R14, R9 ;  /* 0x0000000e1a097223 */ /* 0x008fc80000000009 */
[----:B----4-:R-:W-:Y:S01]  /*0ab0*/  FFMA R15, R10, R15, R9 ;  /* 0x0000000f0a0f7223 */ /* 0x010fe20000000009 */
[----:B------:R-:W-:Y:S06]  /*0ac0*/  BAR.SYNC.DEFER_BLOCKING 0x0 ;  /* 0x0000000000007b1d */ /* 0x000fec0000010000 */
[----:B------:R-:W-:Y:S05]  /*0ad0*/  @P0 BRA `(.L_x_1) ;  /* 0xfffffff400d40947 */ /* 0x000fea000383ffff */
.L_x_0:
[----:B------:R-:W-:Y:S01]  /*0ae0*/  STG.E desc[UR4][R22.64], R15 ;  /* 0x0000000f16007986 */ /* 0x000fe2000c101904 */
[----:B------:R-:W-:Y:S05]  /*0af0*/  EXIT ;  /* 0x000000000000794d */ /* 0x000fea0003800000 */
.L_x_2:
[----:B------:R-:W-:-:S00]  /*0b00*/  BRA `(.L_x_2) ;  /* 0xfffffffc00fc7947 */ /* 0x000fc0000383ffff */
[----:B------:R-:W-:-:S00]  /*0b10*/  NOP ;  /* 0x0000000000007918 */ /* 0x000fc00000000000 */
        /* <DEDUP_REMOVED lines=14> */
.L_x_3:


//--------------------- .nv.shared._Z13matMultKernelPfS_S_i --------------------------
	.section	.nv.shared._Z13matMultKernelPfS_S_i,"aw",@nobits
	.sectionflags	@""
	.align	4
.nv.shared._Z13matMultKernelPfS_S_i:
	.zero		26112


//--------------------- .nv.shared.reserved.0     --------------------------
	.section	.nv.shared.reserved.0,"aw",@nobits
	.weak		__nv_reservedSMEM_offset_0_alias
	.size		__nv_reservedSMEM_offset_0_alias, 0, 64
	.other		__nv_reservedSMEM_offset_0_alias,@"STO_CUDA_RESERVED_SHARED STV_DEFAULT"
__nv_reservedSMEM_offset_0_alias:
	.zero		0
	.zero		64


//--------------------- .nv.constant0._Z13matMultKernelPfS_S_i --------------------------
	.section	.nv.constant0._Z13matMultKernelPfS_S_i,"a",@progbits
	.sectionflags	@""
	.align	4
.nv.constant0._Z13matMultKernelPfS_S_i:
	.zero		924


//--------------------- SYMBOLS --------------------------

	.type		.nv.reservedSmem.offset0,@object
	.size		.nv.reservedSmem.offset0,0x4
	.type		.nv.reservedSmem.cap,@object
	.size		.nv.reservedSmem.cap,0x4
